//
// Generated by NVIDIA NVVM Compiler
//
// Compiler Build ID: CL-36424714
// Cuda compilation tools, release 13.0, V13.0.88
// Based on NVVM 20.0.0
//

.version 9.0
.target sm_100
.address_size 64

	// .globl	_ZN3cub18CUB_300001_SM_10006detail11EmptyKernelIvEEvv
.global .align 1 .b8 _ZN41_INTERNAL_1c5a00ae_4_k_cu_cfc708cb_2693534cuda3std3__45__cpo5beginE[1];
.global .align 1 .b8 _ZN41_INTERNAL_1c5a00ae_4_k_cu_cfc708cb_2693534cuda3std3__45__cpo3endE[1];
.global .align 1 .b8 _ZN41_INTERNAL_1c5a00ae_4_k_cu_cfc708cb_2693534cuda3std3__45__cpo6cbeginE[1];
.global .align 1 .b8 _ZN41_INTERNAL_1c5a00ae_4_k_cu_cfc708cb_2693534cuda3std3__45__cpo4cendE[1];
.global .align 1 .b8 _ZN41_INTERNAL_1c5a00ae_4_k_cu_cfc708cb_2693534cuda3std3__45__cpo6rbeginE[1];
.global .align 1 .b8 _ZN41_INTERNAL_1c5a00ae_4_k_cu_cfc708cb_2693534cuda3std3__45__cpo4rendE[1];
.global .align 1 .b8 _ZN41_INTERNAL_1c5a00ae_4_k_cu_cfc708cb_2693534cuda3std3__45__cpo7crbeginE[1];
.global .align 1 .b8 _ZN41_INTERNAL_1c5a00ae_4_k_cu_cfc708cb_2693534cuda3std3__45__cpo5crendE[1];
.global .align 1 .b8 _ZN41_INTERNAL_1c5a00ae_4_k_cu_cfc708cb_2693534cuda3std3__443_GLOBAL__N__1c5a00ae_4_k_cu_cfc708cb_2693536ignoreE[1];
.global .align 1 .b8 _ZN41_INTERNAL_1c5a00ae_4_k_cu_cfc708cb_2693534cuda3std3__419piecewise_constructE[1];
.global .align 1 .b8 _ZN41_INTERNAL_1c5a00ae_4_k_cu_cfc708cb_2693534cuda3std3__48in_placeE[1];
.global .align 1 .b8 _ZN41_INTERNAL_1c5a00ae_4_k_cu_cfc708cb_2693534cuda3std3__420unreachable_sentinelE[1];
.global .align 1 .b8 _ZN41_INTERNAL_1c5a00ae_4_k_cu_cfc708cb_2693534cuda3std3__47nulloptE[1];
.global .align 1 .b8 _ZN41_INTERNAL_1c5a00ae_4_k_cu_cfc708cb_2693534cuda3std3__48unexpectE[1];
.global .align 1 .b8 _ZN41_INTERNAL_1c5a00ae_4_k_cu_cfc708cb_2693534cuda3std6ranges3__45__cpo4swapE[1];
.global .align 1 .b8 _ZN41_INTERNAL_1c5a00ae_4_k_cu_cfc708cb_2693534cuda3std6ranges3__45__cpo9iter_moveE[1];
.global .align 1 .b8 _ZN41_INTERNAL_1c5a00ae_4_k_cu_cfc708cb_2693534cuda3std6ranges3__45__cpo5beginE[1];
.global .align 1 .b8 _ZN41_INTERNAL_1c5a00ae_4_k_cu_cfc708cb_2693534cuda3std6ranges3__45__cpo3endE[1];
.global .align 1 .b8 _ZN41_INTERNAL_1c5a00ae_4_k_cu_cfc708cb_2693534cuda3std6ranges3__45__cpo6cbeginE[1];
.global .align 1 .b8 _ZN41_INTERNAL_1c5a00ae_4_k_cu_cfc708cb_2693534cuda3std6ranges3__45__cpo4cendE[1];
.global .align 1 .b8 _ZN41_INTERNAL_1c5a00ae_4_k_cu_cfc708cb_2693534cuda3std6ranges3__45__cpo7advanceE[1];
.global .align 1 .b8 _ZN41_INTERNAL_1c5a00ae_4_k_cu_cfc708cb_2693534cuda3std6ranges3__45__cpo9iter_swapE[1];
.global .align 1 .b8 _ZN41_INTERNAL_1c5a00ae_4_k_cu_cfc708cb_2693534cuda3std6ranges3__45__cpo4nextE[1];
.global .align 1 .b8 _ZN41_INTERNAL_1c5a00ae_4_k_cu_cfc708cb_2693534cuda3std6ranges3__45__cpo4prevE[1];
.global .align 1 .b8 _ZN41_INTERNAL_1c5a00ae_4_k_cu_cfc708cb_2693534cuda3std6ranges3__45__cpo4dataE[1];
.global .align 1 .b8 _ZN41_INTERNAL_1c5a00ae_4_k_cu_cfc708cb_2693534cuda3std6ranges3__45__cpo5cdataE[1];
.global .align 1 .b8 _ZN41_INTERNAL_1c5a00ae_4_k_cu_cfc708cb_2693534cuda3std6ranges3__45__cpo4sizeE[1];
.global .align 1 .b8 _ZN41_INTERNAL_1c5a00ae_4_k_cu_cfc708cb_2693534cuda3std6ranges3__45__cpo5ssizeE[1];
.global .align 1 .b8 _ZN41_INTERNAL_1c5a00ae_4_k_cu_cfc708cb_2693534cuda3std6ranges3__45__cpo8distanceE[1];
.global .align 1 .b8 _ZN41_INTERNAL_1c5a00ae_4_k_cu_cfc708cb_2693536thrust24THRUST_300001_SM_1000_NS8cuda_cub3parE[1];
.global .align 1 .b8 _ZN41_INTERNAL_1c5a00ae_4_k_cu_cfc708cb_2693536thrust24THRUST_300001_SM_1000_NS8cuda_cub10par_nosyncE[1];
.global .align 1 .b8 _ZN41_INTERNAL_1c5a00ae_4_k_cu_cfc708cb_2693536thrust24THRUST_300001_SM_1000_NS6system6detail10sequential3seqE[1];
.global .align 1 .b8 _ZN41_INTERNAL_1c5a00ae_4_k_cu_cfc708cb_2693536thrust24THRUST_300001_SM_1000_NS12placeholders2_1E[1];
.global .align 1 .b8 _ZN41_INTERNAL_1c5a00ae_4_k_cu_cfc708cb_2693536thrust24THRUST_300001_SM_1000_NS12placeholders2_2E[1];
.global .align 1 .b8 _ZN41_INTERNAL_1c5a00ae_4_k_cu_cfc708cb_2693536thrust24THRUST_300001_SM_1000_NS12placeholders2_3E[1];
.global .align 1 .b8 _ZN41_INTERNAL_1c5a00ae_4_k_cu_cfc708cb_2693536thrust24THRUST_300001_SM_1000_NS12placeholders2_4E[1];
.global .align 1 .b8 _ZN41_INTERNAL_1c5a00ae_4_k_cu_cfc708cb_2693536thrust24THRUST_300001_SM_1000_NS12placeholders2_5E[1];
.global .align 1 .b8 _ZN41_INTERNAL_1c5a00ae_4_k_cu_cfc708cb_2693536thrust24THRUST_300001_SM_1000_NS12placeholders2_6E[1];
.global .align 1 .b8 _ZN41_INTERNAL_1c5a00ae_4_k_cu_cfc708cb_2693536thrust24THRUST_300001_SM_1000_NS12placeholders2_7E[1];
.global .align 1 .b8 _ZN41_INTERNAL_1c5a00ae_4_k_cu_cfc708cb_2693536thrust24THRUST_300001_SM_1000_NS12placeholders2_8E[1];
.global .align 1 .b8 _ZN41_INTERNAL_1c5a00ae_4_k_cu_cfc708cb_2693536thrust24THRUST_300001_SM_1000_NS12placeholders2_9E[1];
.global .align 1 .b8 _ZN41_INTERNAL_1c5a00ae_4_k_cu_cfc708cb_2693536thrust24THRUST_300001_SM_1000_NS12placeholders3_10E[1];
.global .align 1 .b8 _ZN41_INTERNAL_1c5a00ae_4_k_cu_cfc708cb_2693536thrust24THRUST_300001_SM_1000_NS3seqE[1];

.visible .entry _ZN3cub18CUB_300001_SM_10006detail11EmptyKernelIvEEvv()
{


	ret;

}


// ===== COMPILED SASS (sm_100) =====

	.target	sm_100

	.elftype	@"ET_EXEC"


//--------------------- .note.nv.tkinfo           --------------------------
	.section	.note.nv.tkinfo,"",@"SHT_NOTE"
	.sectionflags	@"SHF_NOTE_NV_TKINFO"
	.tkinfo
        /*0018*/ 	.word	0x00000002
        /*0030*/ 	.string	""
        /*0030*/ 	.string	"ptxas"
        /*0030*/ 	.string	"Cuda compilation tools, release 13.0, V13.0.88"
        /*0030*/ 	.string	"Build cuda_13.0.r13.0/compiler.36424714_0"
        /*0030*/ 	.string	"-arch sm_100 -m 64 "



//--------------------- .note.nv.cuinfo           --------------------------
	.section	.note.nv.cuinfo,"",@"SHT_NOTE"
	.sectionflags	@"SHF_NOTE_NV_CUINFO"
        /*0018*/ 	.short	0x0002
        /*001a*/ 	.short	0x0064
        /*001c*/ 	.short	0x0082
	.zero		2


//--------------------- .nv.info                  --------------------------
	.section	.nv.info,"",@"SHT_CUDA_INFO"
	.align	4


	//----- nvinfo : EIATTR_REGCOUNT
	.align		4
        /*0000*/ 	.byte	0x04, 0x2f
        /*0002*/ 	.short	(.L_44 - .L_43)
	.align		4
.L_43:
        /*0004*/ 	.word	index@(_ZN3cub18CUB_300001_SM_10006detail11EmptyKernelIvEEvv)
        /*0008*/ 	.word	0x00000004


	//----- nvinfo : EIATTR_FRAME_SIZE
	.align		4
.L_44:
        /*000c*/ 	.byte	0x04, 0x11
        /*000e*/ 	.short	(.L_46 - .L_45)
	.align		4
.L_45:
        /*0010*/ 	.word	index@(_ZN3cub18CUB_300001_SM_10006detail11EmptyKernelIvEEvv)
        /*0014*/ 	.word	0x00000000


	//----- nvinfo : EIATTR_MIN_STACK_SIZE
	.align		4
.L_46:
        /*0018*/ 	.byte	0x04, 0x12
        /*001a*/ 	.short	(.L_48 - .L_47)
	.align		4
.L_47:
        /*001c*/ 	.word	index@(_ZN3cub18CUB_300001_SM_10006detail11EmptyKernelIvEEvv)
        /*0020*/ 	.word	0x00000000
.L_48:


//--------------------- .nv.compat                --------------------------
	.section	.nv.compat,"",@"SHT_CUDA_COMPAT_INFO"
	.align	4
        /*0000*/ 	.byte	0x02, 0x09, 0x00, 0x00, 0x02, 0x02, 0x01, 0x00, 0x02, 0x05, 0x05, 0x00, 0x03, 0x07, 0x01, 0x01
        /*0010*/ 	.byte	0x02, 0x03, 0x00, 0x00, 0x02, 0x06, 0x01, 0x00, 0x04, 0x0b, 0x08, 0x00, 0x09, 0x00, 0x00, 0x00
        /*0020*/ 	.byte	0x00, 0x00, 0x00, 0x00


//--------------------- .nv.info._ZN3cub18CUB_300001_SM_10006detail11EmptyKernelIvEEvv --------------------------
	.section	.nv.info._ZN3cub18CUB_300001_SM_10006detail11EmptyKernelIvEEvv,"",@"SHT_CUDA_INFO"
	.sectionflags	@""
	.align	4


	//----- nvinfo : EIATTR_CUDA_API_VERSION
	.align		4
        /*0000*/ 	.byte	0x04, 0x37
        /*0002*/ 	.short	(.L_50 - .L_49)
.L_49:
        /*0004*/ 	.word	0x00000082


	//----- nvinfo : EIATTR_SPARSE_MMA_MASK
	.align		4
.L_50:
        /*0008*/ 	.byte	0x03, 0x50
        /*000a*/ 	.short	0x0000


	//----- nvinfo : EIATTR_MAXREG_COUNT
	.align		4
        /*000c*/ 	.byte	0x03, 0x1b
        /*000e*/ 	.short	0x00ff


	//----- nvinfo : EIATTR_MERCURY_ISA_VERSION
	.align		4
        /*0010*/ 	.byte	0x03, 0x5f
        /*0012*/ 	.short	0x0101


	//----- nvinfo : EIATTR_VRC_CTA_INIT_COUNT
	.align		4
        /*0014*/ 	.byte	0x02, 0x4a
	.zero		1
	.zero		1


	//----- nvinfo : EIATTR_EXIT_INSTR_OFFSETS
	.align		4
        /*0018*/ 	.byte	0x04, 0x1c
        /*001a*/ 	.short	(.L_52 - .L_51)


	//   ....[0]....
.L_51:
        /*001c*/ 	.word	0x00000010


	//----- nvinfo : EIATTR_SW_WAR
	.align		4
.L_52:
        /*0020*/ 	.byte	0x04, 0x36
        /*0022*/ 	.short	(.L_54 - .L_53)
.L_53:
        /*0024*/ 	.word	0x00000008
.L_54:


//--------------------- .nv.callgraph             --------------------------
	.section	.nv.callgraph,"",@"SHT_CUDA_CALLGRAPH"
	.align	4
	.sectionentsize	8
	.align		4
        /*0000*/ 	.word	0x00000000
	.align		4
        /*0004*/ 	.word	0xffffffff
	.align		4
        /*0008*/ 	.word	0x00000000
	.align		4
        /*000c*/ 	.word	0xfffffffe
	.align		4
        /*0010*/ 	.word	0x00000000
	.align		4
        /*0014*/ 	.word	0xfffffffd
	.align		4
        /*0018*/ 	.word	0x00000000
	.align		4
        /*001c*/ 	.word	0xfffffffc


//--------------------- .nv.constant4             --------------------------
	.section	.nv.constant4,"a",@progbits
	.align	8
	.align		8
.nv.constant4:
        /*0000*/ 	.dword	_ZN41_INTERNAL_1c5a00ae_4_k_cu_cfc708cb_2696934cuda3std3__45__cpo5beginE
	.align		8
        /*0008*/ 	.dword	_ZN41_INTERNAL_1c5a00ae_4_k_cu_cfc708cb_2696934cuda3std3__45__cpo3endE
	.align		8
        /*0010*/ 	.dword	_ZN41_INTERNAL_1c5a00ae_4_k_cu_cfc708cb_2696934cuda3std3__45__cpo6cbeginE
	.align		8
        /*0018*/ 	.dword	_ZN41_INTERNAL_1c5a00ae_4_k_cu_cfc708cb_2696934cuda3std3__45__cpo4cendE
	.align		8
        /*0020*/ 	.dword	_ZN41_INTERNAL_1c5a00ae_4_k_cu_cfc708cb_2696934cuda3std3__45__cpo6rbeginE
	.align		8
        /*0028*/ 	.dword	_ZN41_INTERNAL_1c5a00ae_4_k_cu_cfc708cb_2696934cuda3std3__45__cpo4rendE
	.align		8
        /*0030*/ 	.dword	_ZN41_INTERNAL_1c5a00ae_4_k_cu_cfc708cb_2696934cuda3std3__45__cpo7crbeginE
	.align		8
        /*0038*/ 	.dword	_ZN41_INTERNAL_1c5a00ae_4_k_cu_cfc708cb_2696934cuda3std3__45__cpo5crendE
	.align		8
        /*0040*/ 	.dword	_ZN41_INTERNAL_1c5a00ae_4_k_cu_cfc708cb_2696934cuda3std3__443_GLOBAL__N__1c5a00ae_4_k_cu_cfc708cb_2696936ignoreE
	.align		8
        /*0048*/ 	.dword	_ZN41_INTERNAL_1c5a00ae_4_k_cu_cfc708cb_2696934cuda3std3__419piecewise_constructE
	.align		8
        /*0050*/ 	.dword	_ZN41_INTERNAL_1c5a00ae_4_k_cu_cfc708cb_2696934cuda3std3__48in_placeE
	.align		8
        /*0058*/ 	.dword	_ZN41_INTERNAL_1c5a00ae_4_k_cu_cfc708cb_2696934cuda3std3__420unreachable_sentinelE
	.align		8
        /*0060*/ 	.dword	_ZN41_INTERNAL_1c5a00ae_4_k_cu_cfc708cb_2696934cuda3std3__47nulloptE
	.align		8
        /*0068*/ 	.dword	_ZN41_INTERNAL_1c5a00ae_4_k_cu_cfc708cb_2696934cuda3std3__48unexpectE
	.align		8
        /*0070*/ 	.dword	_ZN41_INTERNAL_1c5a00ae_4_k_cu_cfc708cb_2696934cuda3std6ranges3__45__cpo4swapE
	.align		8
        /*0078*/ 	.dword	_ZN41_INTERNAL_1c5a00ae_4_k_cu_cfc708cb_2696934cuda3std6ranges3__45__cpo9iter_moveE
	.align		8
        /*0080*/ 	.dword	_ZN41_INTERNAL_1c5a00ae_4_k_cu_cfc708cb_2696934cuda3std6ranges3__45__cpo5beginE
	.align		8
        /*0088*/ 	.dword	_ZN41_INTERNAL_1c5a00ae_4_k_cu_cfc708cb_2696934cuda3std6ranges3__45__cpo3endE
	.align		8
        /*0090*/ 	.dword	_ZN41_INTERNAL_1c5a00ae_4_k_cu_cfc708cb_2696934cuda3std6ranges3__45__cpo6cbeginE
	.align		8
        /*0098*/ 	.dword	_ZN41_INTERNAL_1c5a00ae_4_k_cu_cfc708cb_2696934cuda3std6ranges3__45__cpo4cendE
	.align		8
        /*00a0*/ 	.dword	_ZN41_INTERNAL_1c5a00ae_4_k_cu_cfc708cb_2696934cuda3std6ranges3__45__cpo7advanceE
	.align		8
        /*00a8*/ 	.dword	_ZN41_INTERNAL_1c5a00ae_4_k_cu_cfc708cb_2696934cuda3std6ranges3__45__cpo9iter_swapE
	.align		8
        /*00b0*/ 	.dword	_ZN41_INTERNAL_1c5a00ae_4_k_cu_cfc708cb_2696934cuda3std6ranges3__45__cpo4nextE
	.align		8
        /*00b8*/ 	.dword	_ZN41_INTERNAL_1c5a00ae_4_k_cu_cfc708cb_2696934cuda3std6ranges3__45__cpo4prevE
	.align		8
        /*00c0*/ 	.dword	_ZN41_INTERNAL_1c5a00ae_4_k_cu_cfc708cb_2696934cuda3std6ranges3__45__cpo4dataE
	.align		8
        /*00c8*/ 	.dword	_ZN41_INTERNAL_1c5a00ae_4_k_cu_cfc708cb_2696934cuda3std6ranges3__45__cpo5cdataE
	.align		8
        /*00d0*/ 	.dword	_ZN41_INTERNAL_1c5a00ae_4_k_cu_cfc708cb_2696934cuda3std6ranges3__45__cpo4sizeE
	.align		8
        /*00d8*/ 	.dword	_ZN41_INTERNAL_1c5a00ae_4_k_cu_cfc708cb_2696934cuda3std6ranges3__45__cpo5ssizeE
	.align		8
        /*00e0*/ 	.dword	_ZN41_INTERNAL_1c5a00ae_4_k_cu_cfc708cb_2696934cuda3std6ranges3__45__cpo8distanceE
	.align		8
        /*00e8*/ 	.dword	_ZN41_INTERNAL_1c5a00ae_4_k_cu_cfc708cb_2696936thrust24THRUST_300001_SM_1000_NS8cuda_cub3parE
	.align		8
        /*00f0*/ 	.dword	_ZN41_INTERNAL_1c5a00ae_4_k_cu_cfc708cb_2696936thrust24THRUST_300001_SM_1000_NS8cuda_cub10par_nosyncE
	.align		8
        /*00f8*/ 	.dword	_ZN41_INTERNAL_1c5a00ae_4_k_cu_cfc708cb_2696936thrust24THRUST_300001_SM_1000_NS6system6detail10sequential3seqE
	.align		8
        /*0100*/ 	.dword	_ZN41_INTERNAL_1c5a00ae_4_k_cu_cfc708cb_2696936thrust24THRUST_300001_SM_1000_NS12placeholders2_1E
	.align		8
        /*0108*/ 	.dword	_ZN41_INTERNAL_1c5a00ae_4_k_cu_cfc708cb_2696936thrust24THRUST_300001_SM_1000_NS12placeholders2_2E
	.align		8
        /*0110*/ 	.dword	_ZN41_INTERNAL_1c5a00ae_4_k_cu_cfc708cb_2696936thrust24THRUST_300001_SM_1000_NS12placeholders2_3E
	.align		8
        /*0118*/ 	.dword	_ZN41_INTERNAL_1c5a00ae_4_k_cu_cfc708cb_2696936thrust24THRUST_300001_SM_1000_NS12placeholders2_4E
	.align		8
        /*0120*/ 	.dword	_ZN41_INTERNAL_1c5a00ae_4_k_cu_cfc708cb_2696936thrust24THRUST_300001_SM_1000_NS12placeholders2_5E
	.align		8
        /*0128*/ 	.dword	_ZN41_INTERNAL_1c5a00ae_4_k_cu_cfc708cb_2696936thrust24THRUST_300001_SM_1000_NS12placeholders2_6E
	.align		8
        /*0130*/ 	.dword	_ZN41_INTERNAL_1c5a00ae_4_k_cu_cfc708cb_2696936thrust24THRUST_300001_SM_1000_NS12placeholders2_7E
	.align		8
        /*0138*/ 	.dword	_ZN41_INTERNAL_1c5a00ae_4_k_cu_cfc708cb_2696936thrust24THRUST_300001_SM_1000_NS12placeholders2_8E
	.align		8
        /*0140*/ 	.dword	_ZN41_INTERNAL_1c5a00ae_4_k_cu_cfc708cb_2696936thrust24THRUST_300001_SM_1000_NS12placeholders2_9E
	.align		8
        /*0148*/ 	.dword	_ZN41_INTERNAL_1c5a00ae_4_k_cu_cfc708cb_2696936thrust24THRUST_300001_SM_1000_NS12placeholders3_10E
	.align		8
        /*0150*/ 	.dword	_ZN41_INTERNAL_1c5a00ae_4_k_cu_cfc708cb_2696936thrust24THRUST_300001_SM_1000_NS3seqE


//--------------------- .text._ZN3cub18CUB_300001_SM_10006detail11EmptyKernelIvEEvv --------------------------
	.section	.text._ZN3cub18CUB_300001_SM_10006detail11EmptyKernelIvEEvv,"ax",@progbits
	.align	128
        .global         _ZN3cub18CUB_300001_SM_10006detail11EmptyKernelIvEEvv
        .type           _ZN3cub18CUB_300001_SM_10006detail11EmptyKernelIvEEvv,@function
        .size           _ZN3cub18CUB_300001_SM_10006detail11EmptyKernelIvEEvv,(.L_x_1 - _ZN3cub18CUB_300001_SM_10006detail11EmptyKernelIvEEvv)
        .other          _ZN3cub18CUB_300001_SM_10006detail11EmptyKernelIvEEvv,@"STO_CUDA_ENTRY STV_DEFAULT"
_ZN3cub18CUB_300001_SM_10006detail11EmptyKernelIvEEvv:
.text._ZN3cub18CUB_300001_SM_10006detail11EmptyKernelIvEEvv:
[----:B------:R-:W-:Y:S01]  /*0000*/  LDC R1, c[0x0][0x37c] ;  /* 0x0000df00ff017b82 */ /* 0x000fe20000000800 */
[----:B------:R-:W-:Y:S05]  /*0010*/  EXIT ;  /* 0x000000000000794d */ /* 0x000fea0003800000 */
.L_x_0:
[----:B------:R-:W-:-:S00]  /*0020*/  BRA `(.L_x_0) ;  /* 0xfffffffc00fc7947 */ /* 0x000fc0000383ffff */
[----:B------:R-:W-:-:S00]  /*0030*/  NOP ;  /* 0x0000000000007918 */ /* 0x000fc00000000000 */
        /* <DEDUP_REMOVED lines=12> */
.L_x_1:


//--------------------- .nv.shared.reserved.0     --------------------------
	.section	.nv.shared.reserved.0,"aw",@nobits
	.weak		__nv_reservedSMEM_offset_0_alias
	.size		__nv_reservedSMEM_offset_0_alias, 0, 64
	.other		__nv_reservedSMEM_offset_0_alias,@"STO_CUDA_RESERVED_SHARED STV_DEFAULT"
__nv_reservedSMEM_offset_0_alias:
	.zero		0
	.zero		64


//--------------------- .nv.global                --------------------------
	.section	.nv.global,"aw",@nobits
.nv.global:
	.type		_ZN41_INTERNAL_1c5a00ae_4_k_cu_cfc708cb_2696936thrust24THRUST_300001_SM_1000_NS3seqE,@object
	.size		_ZN41_INTERNAL_1c5a00ae_4_k_cu_cfc708cb_2696936thrust24THRUST_300001_SM_1000_NS3seqE,(_ZN41_INTERNAL_1c5a00ae_4_k_cu_cfc708cb_2696934cuda3std3__48in_placeE - _ZN41_INTERNAL_1c5a00ae_4_k_cu_cfc708cb_2696936thrust24THRUST_300001_SM_1000_NS3seqE)
_ZN41_INTERNAL_1c5a00ae_4_k_cu_cfc708cb_2696936thrust24THRUST_300001_SM_1000_NS3seqE:
	.zero		1
	.type		_ZN41_INTERNAL_1c5a00ae_4_k_cu_cfc708cb_2696934cuda3std3__48in_placeE,@object
	.size		_ZN41_INTERNAL_1c5a00ae_4_k_cu_cfc708cb_2696934cuda3std3__48in_placeE,(_ZN41_INTERNAL_1c5a00ae_4_k_cu_cfc708cb_2696934cuda3std6ranges3__45__cpo4sizeE - _ZN41_INTERNAL_1c5a00ae_4_k_cu_cfc708cb_2696934cuda3std3__48in_placeE)
_ZN41_INTERNAL_1c5a00ae_4_k_cu_cfc708cb_2696934cuda3std3__48in_placeE:
	.zero		1
	.type		_ZN41_INTERNAL_1c5a00ae_4_k_cu_cfc708cb_2696934cuda3std6ranges3__45__cpo4sizeE,@object
	.size		_ZN41_INTERNAL_1c5a00ae_4_k_cu_cfc708cb_2696934cuda3std6ranges3__45__cpo4sizeE,(_ZN41_INTERNAL_1c5a00ae_4_k_cu_cfc708cb_2696936thrust24THRUST_300001_SM_1000_NS12placeholders2_3E - _ZN41_INTERNAL_1c5a00ae_4_k_cu_cfc708cb_2696934cuda3std6ranges3__45__cpo4sizeE)
_ZN41_INTERNAL_1c5a00ae_4_k_cu_cfc708cb_2696934cuda3std6ranges3__45__cpo4sizeE:
	.zero		1
	.type		_ZN41_INTERNAL_1c5a00ae_4_k_cu_cfc708cb_2696936thrust24THRUST_300001_SM_1000_NS12placeholders2_3E,@object
	.size		_ZN41_INTERNAL_1c5a00ae_4_k_cu_cfc708cb_2696936thrust24THRUST_300001_SM_1000_NS12placeholders2_3E,(_ZN41_INTERNAL_1c5a00ae_4_k_cu_cfc708cb_2696934cuda3std3__45__cpo6cbeginE - _ZN41_INTERNAL_1c5a00ae_4_k_cu_cfc708cb_2696936thrust24THRUST_300001_SM_1000_NS12placeholders2_3E)
_ZN41_INTERNAL_1c5a00ae_4_k_cu_cfc708cb_2696936thrust24THRUST_300001_SM_1000_NS12placeholders2_3E:
	.zero		1
	.type		_ZN41_INTERNAL_1c5a00ae_4_k_cu_cfc708cb_2696934cuda3std3__45__cpo6cbeginE,@object
	.size		_ZN41_INTERNAL_1c5a00ae_4_k_cu_cfc708cb_2696934cuda3std3__45__cpo6cbeginE,(_ZN41_INTERNAL_1c5a00ae_4_k_cu_cfc708cb_2696934cuda3std6ranges3__45__cpo6cbeginE - _ZN41_INTERNAL_1c5a00ae_4_k_cu_cfc708cb_2696934cuda3std3__45__cpo6cbeginE)
_ZN41_INTERNAL_1c5a00ae_4_k_cu_cfc708cb_2696934cuda3std3__45__cpo6cbeginE:
	.zero		1
	.type		_ZN41_INTERNAL_1c5a00ae_4_k_cu_cfc708cb_2696934cuda3std6ranges3__45__cpo6cbeginE,@object
	.size		_ZN41_INTERNAL_1c5a00ae_4_k_cu_cfc708cb_2696934cuda3std6ranges3__45__cpo6cbeginE,(_ZN41_INTERNAL_1c5a00ae_4_k_cu_cfc708cb_2696936thrust24THRUST_300001_SM_1000_NS12placeholders2_7E - _ZN41_INTERNAL_1c5a00ae_4_k_cu_cfc708cb_2696934cuda3std6ranges3__45__cpo6cbeginE)
_ZN41_INTERNAL_1c5a00ae_4_k_cu_cfc708cb_2696934cuda3std6ranges3__45__cpo6cbeginE:
	.zero		1
	.type		_ZN41_INTERNAL_1c5a00ae_4_k_cu_cfc708cb_2696936thrust24THRUST_300001_SM_1000_NS12placeholders2_7E,@object
	.size		_ZN41_INTERNAL_1c5a00ae_4_k_cu_cfc708cb_2696936thrust24THRUST_300001_SM_1000_NS12placeholders2_7E,(_ZN41_INTERNAL_1c5a00ae_4_k_cu_cfc708cb_2696934cuda3std3__45__cpo7crbeginE - _ZN41_INTERNAL_1c5a00ae_4_k_cu_cfc708cb_2696936thrust24THRUST_300001_SM_1000_NS12placeholders2_7E)
_ZN41_INTERNAL_1c5a00ae_4_k_cu_cfc708cb_2696936thrust24THRUST_300001_SM_1000_NS12placeholders2_7E:
	.zero		1
	.type		_ZN41_INTERNAL_1c5a00ae_4_k_cu_cfc708cb_2696934cuda3std3__45__cpo7crbeginE,@object
	.size		_ZN41_INTERNAL_1c5a00ae_4_k_cu_cfc708cb_2696934cuda3std3__45__cpo7crbeginE,(_ZN41_INTERNAL_1c5a00ae_4_k_cu_cfc708cb_2696934cuda3std6ranges3__45__cpo4nextE - _ZN41_INTERNAL_1c5a00ae_4_k_cu_cfc708cb_2696934cuda3std3__45__cpo7crbeginE)
_ZN41_INTERNAL_1c5a00ae_4_k_cu_cfc708cb_2696934cuda3std3__45__cpo7crbeginE:
	.zero		1
	.type		_ZN41_INTERNAL_1c5a00ae_4_k_cu_cfc708cb_2696934cuda3std6ranges3__45__cpo4nextE,@object
	.size		_ZN41_INTERNAL_1c5a00ae_4_k_cu_cfc708cb_2696934cuda3std6ranges3__45__cpo4nextE,(_ZN41_INTERNAL_1c5a00ae_4_k_cu_cfc708cb_2696934cuda3std6ranges3__45__cpo4swapE - _ZN41_INTERNAL_1c5a00ae_4_k_cu_cfc708cb_2696934cuda3std6ranges3__45__cpo4nextE)
_ZN41_INTERNAL_1c5a00ae_4_k_cu_cfc708cb_2696934cuda3std6ranges3__45__cpo4nextE:
	.zero		1
	.type		_ZN41_INTERNAL_1c5a00ae_4_k_cu_cfc708cb_2696934cuda3std6ranges3__45__cpo4swapE,@object
	.size		_ZN41_INTERNAL_1c5a00ae_4_k_cu_cfc708cb_2696934cuda3std6ranges3__45__cpo4swapE,(_ZN41_INTERNAL_1c5a00ae_4_k_cu_cfc708cb_2696936thrust24THRUST_300001_SM_1000_NS8cuda_cub10par_nosyncE - _ZN41_INTERNAL_1c5a00ae_4_k_cu_cfc708cb_2696934cuda3std6ranges3__45__cpo4swapE)
_ZN41_INTERNAL_1c5a00ae_4_k_cu_cfc708cb_2696934cuda3std6ranges3__45__cpo4swapE:
	.zero		1
	.type		_ZN41_INTERNAL_1c5a00ae_4_k_cu_cfc708cb_2696936thrust24THRUST_300001_SM_1000_NS8cuda_cub10par_nosyncE,@object
	.size		_ZN41_INTERNAL_1c5a00ae_4_k_cu_cfc708cb_2696936thrust24THRUST_300001_SM_1000_NS8cuda_cub10par_nosyncE,(_ZN41_INTERNAL_1c5a00ae_4_k_cu_cfc708cb_2696936thrust24THRUST_300001_SM_1000_NS12placeholders2_9E - _ZN41_INTERNAL_1c5a00ae_4_k_cu_cfc708cb_2696936thrust24THRUST_300001_SM_1000_NS8cuda_cub10par_nosyncE)
_ZN41_INTERNAL_1c5a00ae_4_k_cu_cfc708cb_2696936thrust24THRUST_300001_SM_1000_NS8cuda_cub10par_nosyncE:
	.zero		1
	.type		_ZN41_INTERNAL_1c5a00ae_4_k_cu_cfc708cb_2696936thrust24THRUST_300001_SM_1000_NS12placeholders2_9E,@object
	.size		_ZN41_INTERNAL_1c5a00ae_4_k_cu_cfc708cb_2696936thrust24THRUST_300001_SM_1000_NS12placeholders2_9E,(_ZN41_INTERNAL_1c5a00ae_4_k_cu_cfc708cb_2696934cuda3std3__443_GLOBAL__N__1c5a00ae_4_k_cu_cfc708cb_2696936ignoreE - _ZN41_INTERNAL_1c5a00ae_4_k_cu_cfc708cb_2696936thrust24THRUST_300001_SM_1000_NS12placeholders2_9E)
_ZN41_INTERNAL_1c5a00ae_4_k_cu_cfc708cb_2696936thrust24THRUST_300001_SM_1000_NS12placeholders2_9E:
	.zero		1
	.type		_ZN41_INTERNAL_1c5a00ae_4_k_cu_cfc708cb_2696934cuda3std3__443_GLOBAL__N__1c5a00ae_4_k_cu_cfc708cb_2696936ignoreE,@object
	.size		_ZN41_INTERNAL_1c5a00ae_4_k_cu_cfc708cb_2696934cuda3std3__443_GLOBAL__N__1c5a00ae_4_k_cu_cfc708cb_2696936ignoreE,(_ZN41_INTERNAL_1c5a00ae_4_k_cu_cfc708cb_2696934cuda3std6ranges3__45__cpo4dataE - _ZN41_INTERNAL_1c5a00ae_4_k_cu_cfc708cb_2696934cuda3std3__443_GLOBAL__N__1c5a00ae_4_k_cu_cfc708cb_2696936ignoreE)
_ZN41_INTERNAL_1c5a00ae_4_k_cu_cfc708cb_2696934cuda3std3__443_GLOBAL__N__1c5a00ae_4_k_cu_cfc708cb_2696936ignoreE:
	.zero		1
	.type		_ZN41_INTERNAL_1c5a00ae_4_k_cu_cfc708cb_2696934cuda3std6ranges3__45__cpo4dataE,@object
	.size		_ZN41_INTERNAL_1c5a00ae_4_k_cu_cfc708cb_2696934cuda3std6ranges3__45__cpo4dataE,(_ZN41_INTERNAL_1c5a00ae_4_k_cu_cfc708cb_2696936thrust24THRUST_300001_SM_1000_NS12placeholders2_1E - _ZN41_INTERNAL_1c5a00ae_4_k_cu_cfc708cb_2696934cuda3std6ranges3__45__cpo4dataE)
_ZN41_INTERNAL_1c5a00ae_4_k_cu_cfc708cb_2696934cuda3std6ranges3__45__cpo4dataE:
	.zero		1
	.type		_ZN41_INTERNAL_1c5a00ae_4_k_cu_cfc708cb_2696936thrust24THRUST_300001_SM_1000_NS12placeholders2_1E,@object
	.size		_ZN41_INTERNAL_1c5a00ae_4_k_cu_cfc708cb_2696936thrust24THRUST_300001_SM_1000_NS12placeholders2_1E,(_ZN41_INTERNAL_1c5a00ae_4_k_cu_cfc708cb_2696934cuda3std3__45__cpo5beginE - _ZN41_INTERNAL_1c5a00ae_4_k_cu_cfc708cb_2696936thrust24THRUST_300001_SM_1000_NS12placeholders2_1E)
_ZN41_INTERNAL_1c5a00ae_4_k_cu_cfc708cb_2696936thrust24THRUST_300001_SM_1000_NS12placeholders2_1E:
	.zero		1
	.type		_ZN41_INTERNAL_1c5a00ae_4_k_cu_cfc708cb_2696934cuda3std3__45__cpo5beginE,@object
	.size		_ZN41_INTERNAL_1c5a00ae_4_k_cu_cfc708cb_2696934cuda3std3__45__cpo5beginE,(_ZN41_INTERNAL_1c5a00ae_4_k_cu_cfc708cb_2696934cuda3std6ranges3__45__cpo5beginE - _ZN41_INTERNAL_1c5a00ae_4_k_cu_cfc708cb_2696934cuda3std3__45__cpo5beginE)
_ZN41_INTERNAL_1c5a00ae_4_k_cu_cfc708cb_2696934cuda3std3__45__cpo5beginE:
	.zero		1
	.type		_ZN41_INTERNAL_1c5a00ae_4_k_cu_cfc708cb_2696934cuda3std6ranges3__45__cpo5beginE,@object
	.size		_ZN41_INTERNAL_1c5a00ae_4_k_cu_cfc708cb_2696934cuda3std6ranges3__45__cpo5beginE,(_ZN41_INTERNAL_1c5a00ae_4_k_cu_cfc708cb_2696936thrust24THRUST_300001_SM_1000_NS12placeholders2_5E - _ZN41_INTERNAL_1c5a00ae_4_k_cu_cfc708cb_2696934cuda3std6ranges3__45__cpo5beginE)
_ZN41_INTERNAL_1c5a00ae_4_k_cu_cfc708cb_2696934cuda3std6ranges3__45__cpo5beginE:
	.zero		1
	.type		_ZN41_INTERNAL_1c5a00ae_4_k_cu_cfc708cb_2696936thrust24THRUST_300001_SM_1000_NS12placeholders2_5E,@object
	.size		_ZN41_INTERNAL_1c5a00ae_4_k_cu_cfc708cb_2696936thrust24THRUST_300001_SM_1000_NS12placeholders2_5E,(_ZN41_INTERNAL_1c5a00ae_4_k_cu_cfc708cb_2696934cuda3std3__45__cpo6rbeginE - _ZN41_INTERNAL_1c5a00ae_4_k_cu_cfc708cb_2696936thrust24THRUST_300001_SM_1000_NS12placeholders2_5E)
_ZN41_INTERNAL_1c5a00ae_4_k_cu_cfc708cb_2696936thrust24THRUST_300001_SM_1000_NS12placeholders2_5E:
	.zero		1
	.type		_ZN41_INTERNAL_1c5a00ae_4_k_cu_cfc708cb_2696934cuda3std3__45__cpo6rbeginE,@object
	.size		_ZN41_INTERNAL_1c5a00ae_4_k_cu_cfc708cb_2696934cuda3std3__45__cpo6rbeginE,(_ZN41_INTERNAL_1c5a00ae_4_k_cu_cfc708cb_2696934cuda3std6ranges3__45__cpo7advanceE - _ZN41_INTERNAL_1c5a00ae_4_k_cu_cfc708cb_2696934cuda3std3__45__cpo6rbeginE)
_ZN41_INTERNAL_1c5a00ae_4_k_cu_cfc708cb_2696934cuda3std3__45__cpo6rbeginE:
	.zero		1
	.type		_ZN41_INTERNAL_1c5a00ae_4_k_cu_cfc708cb_2696934cuda3std6ranges3__45__cpo7advanceE,@object
	.size		_ZN41_INTERNAL_1c5a00ae_4_k_cu_cfc708cb_2696934cuda3std6ranges3__45__cpo7advanceE,(_ZN41_INTERNAL_1c5a00ae_4_k_cu_cfc708cb_2696934cuda3std3__47nulloptE - _ZN41_INTERNAL_1c5a00ae_4_k_cu_cfc708cb_2696934cuda3std6ranges3__45__cpo7advanceE)
_ZN41_INTERNAL_1c5a00ae_4_k_cu_cfc708cb_2696934cuda3std6ranges3__45__cpo7advanceE:
	.zero		1
	.type		_ZN41_INTERNAL_1c5a00ae_4_k_cu_cfc708cb_2696934cuda3std3__47nulloptE,@object
	.size		_ZN41_INTERNAL_1c5a00ae_4_k_cu_cfc708cb_2696934cuda3std3__47nulloptE,(_ZN41_INTERNAL_1c5a00ae_4_k_cu_cfc708cb_2696934cuda3std6ranges3__45__cpo8distanceE - _ZN41_INTERNAL_1c5a00ae_4_k_cu_cfc708cb_2696934cuda3std3__47nulloptE)
_ZN41_INTERNAL_1c5a00ae_4_k_cu_cfc708cb_2696934cuda3std3__47nulloptE:
	.zero		1
	.type		_ZN41_INTERNAL_1c5a00ae_4_k_cu_cfc708cb_2696934cuda3std6ranges3__45__cpo8distanceE,@object
	.size		_ZN41_INTERNAL_1c5a00ae_4_k_cu_cfc708cb_2696934cuda3std6ranges3__45__cpo8distanceE,(_ZN41_INTERNAL_1c5a00ae_4_k_cu_cfc708cb_2696936thrust24THRUST_300001_SM_1000_NS12placeholders3_10E - _ZN41_INTERNAL_1c5a00ae_4_k_cu_cfc708cb_2696934cuda3std6ranges3__45__cpo8distanceE)
_ZN41_INTERNAL_1c5a00ae_4_k_cu_cfc708cb_2696934cuda3std6ranges3__45__cpo8distanceE:
	.zero		1
	.type		_ZN41_INTERNAL_1c5a00ae_4_k_cu_cfc708cb_2696936thrust24THRUST_300001_SM_1000_NS12placeholders3_10E,@object
	.size		_ZN41_INTERNAL_1c5a00ae_4_k_cu_cfc708cb_2696936thrust24THRUST_300001_SM_1000_NS12placeholders3_10E,(_ZN41_INTERNAL_1c5a00ae_4_k_cu_cfc708cb_2696934cuda3std3__419piecewise_constructE - _ZN41_INTERNAL_1c5a00ae_4_k_cu_cfc708cb_2696936thrust24THRUST_300001_SM_1000_NS12placeholders3_10E)
_ZN41_INTERNAL_1c5a00ae_4_k_cu_cfc708cb_2696936thrust24THRUST_300001_SM_1000_NS12placeholders3_10E:
	.zero		1
	.type		_ZN41_INTERNAL_1c5a00ae_4_k_cu_cfc708cb_2696934cuda3std3__419piecewise_constructE,@object
	.size		_ZN41_INTERNAL_1c5a00ae_4_k_cu_cfc708cb_2696934cuda3std3__419piecewise_constructE,(_ZN41_INTERNAL_1c5a00ae_4_k_cu_cfc708cb_2696934cuda3std6ranges3__45__cpo5cdataE - _ZN41_INTERNAL_1c5a00ae_4_k_cu_cfc708cb_2696934cuda3std3__419piecewise_constructE)
_ZN41_INTERNAL_1c5a00ae_4_k_cu_cfc708cb_2696934cuda3std3__419piecewise_constructE:
	.zero		1
	.type		_ZN41_INTERNAL_1c5a00ae_4_k_cu_cfc708cb_2696934cuda3std6ranges3__45__cpo5cdataE,@object
	.size		_ZN41_INTERNAL_1c5a00ae_4_k_cu_cfc708cb_2696934cuda3std6ranges3__45__cpo5cdataE,(_ZN41_INTERNAL_1c5a00ae_4_k_cu_cfc708cb_2696936thrust24THRUST_300001_SM_1000_NS12placeholders2_2E - _ZN41_INTERNAL_1c5a00ae_4_k_cu_cfc708cb_2696934cuda3std6ranges3__45__cpo5cdataE)
_ZN41_INTERNAL_1c5a00ae_4_k_cu_cfc708cb_2696934cuda3std6ranges3__45__cpo5cdataE:
	.zero		1
	.type		_ZN41_INTERNAL_1c5a00ae_4_k_cu_cfc708cb_2696936thrust24THRUST_300001_SM_1000_NS12placeholders2_2E,@object
	.size		_ZN41_INTERNAL_1c5a00ae_4_k_cu_cfc708cb_2696936thrust24THRUST_300001_SM_1000_NS12placeholders2_2E,(_ZN41_INTERNAL_1c5a00ae_4_k_cu_cfc708cb_2696934cuda3std3__45__cpo3endE - _ZN41_INTERNAL_1c5a00ae_4_k_cu_cfc708cb_2696936thrust24THRUST_300001_SM_1000_NS12placeholders2_2E)
_ZN41_INTERNAL_1c5a00ae_4_k_cu_cfc708cb_2696936thrust24THRUST_300001_SM_1000_NS12placeholders2_2E:
	.zero		1
	.type		_ZN41_INTERNAL_1c5a00ae_4_k_cu_cfc708cb_2696934cuda3std3__45__cpo3endE,@object
	.size		_ZN41_INTERNAL_1c5a00ae_4_k_cu_cfc708cb_2696934cuda3std3__45__cpo3endE,(_ZN41_INTERNAL_1c5a00ae_4_k_cu_cfc708cb_2696934cuda3std6ranges3__45__cpo3endE - _ZN41_INTERNAL_1c5a00ae_4_k_cu_cfc708cb_2696934cuda3std3__45__cpo3endE)
_ZN41_INTERNAL_1c5a00ae_4_k_cu_cfc708cb_2696934cuda3std3__45__cpo3endE:
	.zero		1
	.type		_ZN41_INTERNAL_1c5a00ae_4_k_cu_cfc708cb_2696934cuda3std6ranges3__45__cpo3endE,@object
	.size		_ZN41_INTERNAL_1c5a00ae_4_k_cu_cfc708cb_2696934cuda3std6ranges3__45__cpo3endE,(_ZN41_INTERNAL_1c5a00ae_4_k_cu_cfc708cb_2696936thrust24THRUST_300001_SM_1000_NS12placeholders2_6E - _ZN41_INTERNAL_1c5a00ae_4_k_cu_cfc708cb_2696934cuda3std6ranges3__45__cpo3endE)
_ZN41_INTERNAL_1c5a00ae_4_k_cu_cfc708cb_2696934cuda3std6ranges3__45__cpo3endE:
	.zero		1
	.type		_ZN41_INTERNAL_1c5a00ae_4_k_cu_cfc708cb_2696936thrust24THRUST_300001_SM_1000_NS12placeholders2_6E,@object
	.size		_ZN41_INTERNAL_1c5a00ae_4_k_cu_cfc708cb_2696936thrust24THRUST_300001_SM_1000_NS12placeholders2_6E,(_ZN41_INTERNAL_1c5a00ae_4_k_cu_cfc708cb_2696934cuda3std3__45__cpo4rendE - _ZN41_INTERNAL_1c5a00ae_4_k_cu_cfc708cb_2696936thrust24THRUST_300001_SM_1000_NS12placeholders2_6E)
_ZN41_INTERNAL_1c5a00ae_4_k_cu_cfc708cb_2696936thrust24THRUST_300001_SM_1000_NS12placeholders2_6E:
	.zero		1
	.type		_ZN41_INTERNAL_1c5a00ae_4_k_cu_cfc708cb_2696934cuda3std3__45__cpo4rendE,@object
	.size		_ZN41_INTERNAL_1c5a00ae_4_k_cu_cfc708cb_2696934cuda3std3__45__cpo4rendE,(_ZN41_INTERNAL_1c5a00ae_4_k_cu_cfc708cb_2696934cuda3std6ranges3__45__cpo9iter_swapE - _ZN41_INTERNAL_1c5a00ae_4_k_cu_cfc708cb_2696934cuda3std3__45__cpo4rendE)
_ZN41_INTERNAL_1c5a00ae_4_k_cu_cfc708cb_2696934cuda3std3__45__cpo4rendE:
	.zero		1
	.type		_ZN41_INTERNAL_1c5a00ae_4_k_cu_cfc708cb_2696934cuda3std6ranges3__45__cpo9iter_swapE,@object
	.size		_ZN41_INTERNAL_1c5a00ae_4_k_cu_cfc708cb_2696934cuda3std6ranges3__45__cpo9iter_swapE,(_ZN41_INTERNAL_1c5a00ae_4_k_cu_cfc708cb_2696934cuda3std3__48unexpectE - _ZN41_INTERNAL_1c5a00ae_4_k_cu_cfc708cb_2696934cuda3std6ranges3__45__cpo9iter_swapE)
_ZN41_INTERNAL_1c5a00ae_4_k_cu_cfc708cb_2696934cuda3std6ranges3__45__cpo9iter_swapE:
	.zero		1
	.type		_ZN41_INTERNAL_1c5a00ae_4_k_cu_cfc708cb_2696934cuda3std3__48unexpectE,@object
	.size		_ZN41_INTERNAL_1c5a00ae_4_k_cu_cfc708cb_2696934cuda3std3__48unexpectE,(_ZN41_INTERNAL_1c5a00ae_4_k_cu_cfc708cb_2696936thrust24THRUST_300001_SM_1000_NS8cuda_cub3parE - _ZN41_INTERNAL_1c5a00ae_4_k_cu_cfc708cb_2696934cuda3std3__48unexpectE)
_ZN41_INTERNAL_1c5a00ae_4_k_cu_cfc708cb_2696934cuda3std3__48unexpectE:
	.zero		1
	.type		_ZN41_INTERNAL_1c5a00ae_4_k_cu_cfc708cb_2696936thrust24THRUST_300001_SM_1000_NS8cuda_cub3parE,@object
	.size		_ZN41_INTERNAL_1c5a00ae_4_k_cu_cfc708cb_2696936thrust24THRUST_300001_SM_1000_NS8cuda_cub3parE,(_ZN41_INTERNAL_1c5a00ae_4_k_cu_cfc708cb_2696936thrust24THRUST_300001_SM_1000_NS12placeholders2_4E - _ZN41_INTERNAL_1c5a00ae_4_k_cu_cfc708cb_2696936thrust24THRUST_300001_SM_1000_NS8cuda_cub3parE)
_ZN41_INTERNAL_1c5a00ae_4_k_cu_cfc708cb_2696936thrust24THRUST_300001_SM_1000_NS8cuda_cub3parE:
	.zero		1
	.type		_ZN41_INTERNAL_1c5a00ae_4_k_cu_cfc708cb_2696936thrust24THRUST_300001_SM_1000_NS12placeholders2_4E,@object
	.size		_ZN41_INTERNAL_1c5a00ae_4_k_cu_cfc708cb_2696936thrust24THRUST_300001_SM_1000_NS12placeholders2_4E,(_ZN41_INTERNAL_1c5a00ae_4_k_cu_cfc708cb_2696934cuda3std3__45__cpo4cendE - _ZN41_INTERNAL_1c5a00ae_4_k_cu_cfc708cb_2696936thrust24THRUST_300001_SM_1000_NS12placeholders2_4E)
_ZN41_INTERNAL_1c5a00ae_4_k_cu_cfc708cb_2696936thrust24THRUST_300001_SM_1000_NS12placeholders2_4E:
	.zero		1
	.type		_ZN41_INTERNAL_1c5a00ae_4_k_cu_cfc708cb_2696934cuda3std3__45__cpo4cendE,@object
	.size		_ZN41_INTERNAL_1c5a00ae_4_k_cu_cfc708cb_2696934cuda3std3__45__cpo4cendE,(_ZN41_INTERNAL_1c5a00ae_4_k_cu_cfc708cb_2696934cuda3std6ranges3__45__cpo4cendE - _ZN41_INTERNAL_1c5a00ae_4_k_cu_cfc708cb_2696934cuda3std3__45__cpo4cendE)
_ZN41_INTERNAL_1c5a00ae_4_k_cu_cfc708cb_2696934cuda3std3__45__cpo4cendE:
	.zero		1
	.type		_ZN41_INTERNAL_1c5a00ae_4_k_cu_cfc708cb_2696934cuda3std6ranges3__45__cpo4cendE,@object
	.size		_ZN41_INTERNAL_1c5a00ae_4_k_cu_cfc708cb_2696934cuda3std6ranges3__45__cpo4cendE,(_ZN41_INTERNAL_1c5a00ae_4_k_cu_cfc708cb_2696934cuda3std3__420unreachable_sentinelE - _ZN41_INTERNAL_1c5a00ae_4_k_cu_cfc708cb_2696934cuda3std6ranges3__45__cpo4cendE)
_ZN41_INTERNAL_1c5a00ae_4_k_cu_cfc708cb_2696934cuda3std6ranges3__45__cpo4cendE:
	.zero		1
	.type		_ZN41_INTERNAL_1c5a00ae_4_k_cu_cfc708cb_2696934cuda3std3__420unreachable_sentinelE,@object
	.size		_ZN41_INTERNAL_1c5a00ae_4_k_cu_cfc708cb_2696934cuda3std3__420unreachable_sentinelE,(_ZN41_INTERNAL_1c5a00ae_4_k_cu_cfc708cb_2696934cuda3std6ranges3__45__cpo5ssizeE - _ZN41_INTERNAL_1c5a00ae_4_k_cu_cfc708cb_2696934cuda3std3__420unreachable_sentinelE)
_ZN41_INTERNAL_1c5a00ae_4_k_cu_cfc708cb_2696934cuda3std3__420unreachable_sentinelE:
	.zero		1
	.type		_ZN41_INTERNAL_1c5a00ae_4_k_cu_cfc708cb_2696934cuda3std6ranges3__45__cpo5ssizeE,@object
	.size		_ZN41_INTERNAL_1c5a00ae_4_k_cu_cfc708cb_2696934cuda3std6ranges3__45__cpo5ssizeE,(_ZN41_INTERNAL_1c5a00ae_4_k_cu_cfc708cb_2696936thrust24THRUST_300001_SM_1000_NS12placeholders2_8E - _ZN41_INTERNAL_1c5a00ae_4_k_cu_cfc708cb_2696934cuda3std6ranges3__45__cpo5ssizeE)
_ZN41_INTERNAL_1c5a00ae_4_k_cu_cfc708cb_2696934cuda3std6ranges3__45__cpo5ssizeE:
	.zero		1
	.type		_ZN41_INTERNAL_1c5a00ae_4_k_cu_cfc708cb_2696936thrust24THRUST_300001_SM_1000_NS12placeholders2_8E,@object
	.size		_ZN41_INTERNAL_1c5a00ae_4_k_cu_cfc708cb_2696936thrust24THRUST_300001_SM_1000_NS12placeholders2_8E,(_ZN41_INTERNAL_1c5a00ae_4_k_cu_cfc708cb_2696934cuda3std3__45__cpo5crendE - _ZN41_INTERNAL_1c5a00ae_4_k_cu_cfc708cb_2696936thrust24THRUST_300001_SM_1000_NS12placeholders2_8E)
_ZN41_INTERNAL_1c5a00ae_4_k_cu_cfc708cb_2696936thrust24THRUST_300001_SM_1000_NS12placeholders2_8E:
	.zero		1
	.type		_ZN41_INTERNAL_1c5a00ae_4_k_cu_cfc708cb_2696934cuda3std3__45__cpo5crendE,@object
	.size		_ZN41_INTERNAL_1c5a00ae_4_k_cu_cfc708cb_2696934cuda3std3__45__cpo5crendE,(_ZN41_INTERNAL_1c5a00ae_4_k_cu_cfc708cb_2696934cuda3std6ranges3__45__cpo4prevE - _ZN41_INTERNAL_1c5a00ae_4_k_cu_cfc708cb_2696934cuda3std3__45__cpo5crendE)
_ZN41_INTERNAL_1c5a00ae_4_k_cu_cfc708cb_2696934cuda3std3__45__cpo5crendE:
	.zero		1
	.type		_ZN41_INTERNAL_1c5a00ae_4_k_cu_cfc708cb_2696934cuda3std6ranges3__45__cpo4prevE,@object
	.size		_ZN41_INTERNAL_1c5a00ae_4_k_cu_cfc708cb_2696934cuda3std6ranges3__45__cpo4prevE,(_ZN41_INTERNAL_1c5a00ae_4_k_cu_cfc708cb_2696934cuda3std6ranges3__45__cpo9iter_moveE - _ZN41_INTERNAL_1c5a00ae_4_k_cu_cfc708cb_2696934cuda3std6ranges3__45__cpo4prevE)
_ZN41_INTERNAL_1c5a00ae_4_k_cu_cfc708cb_2696934cuda3std6ranges3__45__cpo4prevE:
	.zero		1
	.type		_ZN41_INTERNAL_1c5a00ae_4_k_cu_cfc708cb_2696934cuda3std6ranges3__45__cpo9iter_moveE,@object
	.size		_ZN41_INTERNAL_1c5a00ae_4_k_cu_cfc708cb_2696934cuda3std6ranges3__45__cpo9iter_moveE,(_ZN41_INTERNAL_1c5a00ae_4_k_cu_cfc708cb_2696936thrust24THRUST_300001_SM_1000_NS6system6detail10sequential3seqE - _ZN41_INTERNAL_1c5a00ae_4_k_cu_cfc708cb_2696934cuda3std6ranges3__45__cpo9iter_moveE)
_ZN41_INTERNAL_1c5a00ae_4_k_cu_cfc708cb_2696934cuda3std6ranges3__45__cpo9iter_moveE:
	.zero		1
	.type		_ZN41_INTERNAL_1c5a00ae_4_k_cu_cfc708cb_2696936thrust24THRUST_300001_SM_1000_NS6system6detail10sequential3seqE,@object
	.size		_ZN41_INTERNAL_1c5a00ae_4_k_cu_cfc708cb_2696936thrust24THRUST_300001_SM_1000_NS6system6detail10sequential3seqE,(.L_31 - _ZN41_INTERNAL_1c5a00ae_4_k_cu_cfc708cb_2696936thrust24THRUST_300001_SM_1000_NS6system6detail10sequential3seqE)
_ZN41_INTERNAL_1c5a00ae_4_k_cu_cfc708cb_2696936thrust24THRUST_300001_SM_1000_NS6system6detail10sequential3seqE:
	.zero		1
.L_31:


//--------------------- .nv.constant0._ZN3cub18CUB_300001_SM_10006detail11EmptyKernelIvEEvv --------------------------
	.section	.nv.constant0._ZN3cub18CUB_300001_SM_10006detail11EmptyKernelIvEEvv,"a",@progbits
	.sectionflags	@""
	.align	4
.nv.constant0._ZN3cub18CUB_300001_SM_10006detail11EmptyKernelIvEEvv:
	.zero		896


//--------------------- SYMBOLS --------------------------

	.type		.nv.reservedSmem.offset0,@object
	.size		.nv.reservedSmem.offset0,0x4
